	.headerflags	@"EF_CUDA_TEXMODE_UNIFIED EF_CUDA_64BIT_ADDRESS EF_CUDA_ACCELERATORS EF_CUDA_SM90 EF_CUDA_VIRTUAL_SM(EF_CUDA_SM90)"
	.elftype	@"ET_EXEC"


//--------------------- .nv.info                  --------------------------
	.section	.nv.info,"",@"SHT_CUDA_INFO"
	.align	4


	//----- nvinfo : EIATTR_REGCOUNT
	.align		4
        /*0000*/ 	.byte	0x04, 0x2f
        /*0002*/ 	.short	(.L_3 - .L_2)
	.align		4
.L_2:
        /*0004*/ 	.word	index@(triton_poi_fused__native_batch_norm_legit_no_training_convolution_relu_17)
        /*0008*/ 	.word	0x00000013


	//----- nvinfo : EIATTR_MIN_STACK_SIZE
	.align		4
.L_3:
        /*000c*/ 	.byte	0x04, 0x12
        /*000e*/ 	.short	(.L_5 - .L_4)
	.align		4
.L_4:
        /*0010*/ 	.word	index@(triton_poi_fused__native_batch_norm_legit_no_training_convolution_relu_17)
        /*0014*/ 	.word	0x00000000


	//----- nvinfo : EIATTR_FRAME_SIZE
	.align		4
.L_5:
        /*0018*/ 	.byte	0x04, 0x11
        /*001a*/ 	.short	(.L_7 - .L_6)
	.align		4
.L_6:
        /*001c*/ 	.word	index@(triton_poi_fused__native_batch_norm_legit_no_training_convolution_relu_17)
        /*0020*/ 	.word	0x00000000


	//----- nvinfo : EIATTR_MIN_STACK_SIZE
	.align		4
.L_7:
        /*0024*/ 	.byte	0x04, 0x12
        /*0026*/ 	.short	(.L_9 - .L_8)
	.align		4
.L_8:
        /*0028*/ 	.word	index@(triton_poi_fused__native_batch_norm_legit_no_training_convolution_relu_17)
        /*002c*/ 	.word	0x00000000
.L_9:


//--------------------- .nv.info.triton_poi_fused__native_batch_norm_legit_no_training_convolution_relu_17 --------------------------
	.section	.nv.info.triton_poi_fused__native_batch_norm_legit_no_training_convolution_relu_17,"",@"SHT_CUDA_INFO"
	.sectionflags	@""
	.align	4


	//----- nvinfo : EIATTR_CUDA_API_VERSION
	.align		4
        /*0000*/ 	.byte	0x04, 0x37
        /*0002*/ 	.short	(.L_11 - .L_10)
.L_10:
        /*0004*/ 	.word	0x0000007c


	//----- nvinfo : EIATTR_KPARAM_INFO
	.align		4
.L_11:
        /*0008*/ 	.byte	0x04, 0x17
        /*000a*/ 	.short	(.L_13 - .L_12)
.L_12:
        /*000c*/ 	.word	0x00000000
        /*0010*/ 	.short	0x0007
        /*0012*/ 	.short	0x0038
        /*0014*/ 	.byte	0x00, 0xf0, 0x11, 0x00


	//----- nvinfo : EIATTR_KPARAM_INFO
	.align		4
.L_13:
        /*0018*/ 	.byte	0x04, 0x17
        /*001a*/ 	.short	(.L_15 - .L_14)
.L_14:
        /*001c*/ 	.word	0x00000000
        /*0020*/ 	.short	0x0006
        /*0022*/ 	.short	0x0030
        /*0024*/ 	.byte	0x00, 0xf4, 0x21, 0x00


	//----- nvinfo : EIATTR_KPARAM_INFO
	.align		4
.L_15:
        /*0028*/ 	.byte	0x04, 0x17
        /*002a*/ 	.short	(.L_17 - .L_16)
.L_16:
        /*002c*/ 	.word	0x00000000
        /*0030*/ 	.short	0x0005
        /*0032*/ 	.short	0x0028
        /*0034*/ 	.byte	0x00, 0xf4, 0x21, 0x00


	//----- nvinfo : EIATTR_KPARAM_INFO
	.align		4
.L_17:
        /*0038*/ 	.byte	0x04, 0x17
        /*003a*/ 	.short	(.L_19 - .L_18)
.L_18:
        /*003c*/ 	.word	0x00000000
        /*0040*/ 	.short	0x0004
        /*0042*/ 	.short	0x0020
        /*0044*/ 	.byte	0x00, 0xf4, 0x21, 0x00


	//----- nvinfo : EIATTR_KPARAM_INFO
	.align		4
.L_19:
        /*0048*/ 	.byte	0x04, 0x17
        /*004a*/ 	.short	(.L_21 - .L_20)
.L_20:
        /*004c*/ 	.word	0x00000000
        /*0050*/ 	.short	0x0003
        /*0052*/ 	.short	0x0018
        /*0054*/ 	.byte	0x00, 0xf4, 0x21, 0x00


	//----- nvinfo : EIATTR_KPARAM_INFO
	.align		4
.L_21:
        /*0058*/ 	.byte	0x04, 0x17
        /*005a*/ 	.short	(.L_23 - .L_22)
.L_22:
        /*005c*/ 	.word	0x00000000
        /*0060*/ 	.short	0x0002
        /*0062*/ 	.short	0x0010
        /*0064*/ 	.byte	0x00, 0xf4, 0x21, 0x00


	//----- nvinfo : EIATTR_KPARAM_INFO
	.align		4
.L_23:
        /*0068*/ 	.byte	0x04, 0x17
        /*006a*/ 	.short	(.L_25 - .L_24)
.L_24:
        /*006c*/ 	.word	0x00000000
        /*0070*/ 	.short	0x0001
        /*0072*/ 	.short	0x0008
        /*0074*/ 	.byte	0x00, 0xf4, 0x21, 0x00


	//----- nvinfo : EIATTR_KPARAM_INFO
	.align		4
.L_25:
        /*0078*/ 	.byte	0x04, 0x17
        /*007a*/ 	.short	(.L_27 - .L_26)
.L_26:
        /*007c*/ 	.word	0x00000000
        /*0080*/ 	.short	0x0000
        /*0082*/ 	.short	0x0000
        /*0084*/ 	.byte	0x00, 0xf4, 0x21, 0x00


	//----- nvinfo : EIATTR_SPARSE_MMA_MASK
	.align		4
.L_27:
        /*0088*/ 	.byte	0x03, 0x50
        /*008a*/ 	.short	0x0000


	//----- nvinfo : EIATTR_MAXREG_COUNT
	.align		4
        /*008c*/ 	.byte	0x03, 0x1b
        /*008e*/ 	.short	0x00ff


	//----- nvinfo : EIATTR_EXIT_INSTR_OFFSETS
	.align		4
        /*0090*/ 	.byte	0x04, 0x1c
        /*0092*/ 	.short	(.L_29 - .L_28)


	//   ....[0]....
.L_28:
        /*0094*/ 	.word	0x00000320


	//----- nvinfo : EIATTR_REQNTID
	.align		4
.L_29:
        /*0098*/ 	.byte	0x04, 0x10
        /*009a*/ 	.short	(.L_31 - .L_30)
.L_30:
        /*009c*/ 	.word	0x00000080
        /*00a0*/ 	.word	0x00000001
        /*00a4*/ 	.word	0x00000001


	//----- nvinfo : EIATTR_CBANK_PARAM_SIZE
	.align		4
.L_31:
        /*00a8*/ 	.byte	0x03, 0x19
        /*00aa*/ 	.short	0x003c


	//----- nvinfo : EIATTR_PARAM_CBANK
	.align		4
        /*00ac*/ 	.byte	0x04, 0x0a
        /*00ae*/ 	.short	(.L_33 - .L_32)
	.align		4
.L_32:
        /*00b0*/ 	.word	index@(.nv.constant0.triton_poi_fused__native_batch_norm_legit_no_training_convolution_relu_17)
        /*00b4*/ 	.short	0x0210
        /*00b6*/ 	.short	0x003c


	//----- nvinfo : EIATTR_SW_WAR
	.align		4
.L_33:
        /*00b8*/ 	.byte	0x04, 0x36
        /*00ba*/ 	.short	(.L_35 - .L_34)
.L_34:
        /*00bc*/ 	.word	0x00000008
.L_35:


//--------------------- .nv.callgraph             --------------------------
	.section	.nv.callgraph,"",@"SHT_CUDA_CALLGRAPH"
	.align	4
	.sectionentsize	8
	.align		4
        /*0000*/ 	.word	0x00000000
	.align		4
        /*0004*/ 	.word	0xffffffff
	.align		4
        /*0008*/ 	.word	0x00000000
	.align		4
        /*000c*/ 	.word	0xfffffffe
	.align		4
        /*0010*/ 	.word	0x00000000
	.align		4
        /*0014*/ 	.word	0xfffffffd
	.align		4
        /*0018*/ 	.word	0x00000000
	.align		4
        /*001c*/ 	.word	0xfffffffc


//--------------------- .nv.constant4             --------------------------
	.section	.nv.constant4,"a",@progbits
	.align	8
	.align		8
.nv.constant4:
        /*0000*/ 	.dword	_$_str
	.align		8
        /*0008*/ 	.dword	_$_str_$_2


//--------------------- .text.triton_poi_fused__native_batch_norm_legit_no_training_convolution_relu_17 --------------------------
	.section	.text.triton_poi_fused__native_batch_norm_legit_no_training_convolution_relu_17,"ax",@progbits
	.align	128
        .global         triton_poi_fused__native_batch_norm_legit_no_training_convolution_relu_17
        .type           triton_poi_fused__native_batch_norm_legit_no_training_convolution_relu_17,@function
        .size           triton_poi_fused__native_batch_norm_legit_no_training_convolution_relu_17,(.L_x_1 - triton_poi_fused__native_batch_norm_legit_no_training_convolution_relu_17)
        .other          triton_poi_fused__native_batch_norm_legit_no_training_convolution_relu_17,@"STO_CUDA_ENTRY STV_DEFAULT"
triton_poi_fused__native_batch_norm_legit_no_training_convolution_relu_17:
.text.triton_poi_fused__native_batch_norm_legit_no_training_convolution_relu_17:
[----:B------:R-:W-:Y:S01]  /*0000*/  LDC R1, c[0x0][0x28] ;  /* 0x00000a00ff017b82 */ /* 0x000fe20000000800 */
[----:B------:R-:W1:Y:S07]  /*0010*/  S2R R0, SR_TID.X ;  /* 0x0000000000007919 */ /* 0x000e6e0000002100 */
[----:B------:R-:W2:Y:S01]  /*0020*/  LDC.64 R10, c[0x0][0x228] ;  /* 0x00008a00ff0a7b82 */ /* 0x000ea20000000a00 */
[----:B------:R-:W-:Y:S01]  /*0030*/  ULDC.64 UR4, c[0x0][0x208] ;  /* 0x0000820000047ab9 */ /* 0x000fe20000000a00 */
[----:B------:R-:W3:Y:S06]  /*0040*/  S2R R3, SR_CTAID.X ;  /* 0x0000000000037919 */ /* 0x000eec0000002500 */
[----:B------:R-:W4:Y:S08]  /*0050*/  LDC.64 R6, c[0x0][0x218] ;  /* 0x00008600ff067b82 */ /* 0x000f300000000a00 */
[----:B------:R-:W5:Y:S08]  /*0060*/  LDC.64 R8, c[0x0][0x220] ;  /* 0x00008800ff087b82 */ /* 0x000f700000000a00 */
[----:B------:R-:W5:Y:S01]  /*0070*/  LDC.64 R12, c[0x0][0x230] ;  /* 0x00008c00ff0c7b82 */ /* 0x000f620000000a00 */
[----:B-1----:R-:W-:-:S07]  /*0080*/  LOP3.LUT R0, R0, 0x7f, RZ, 0xc0, !PT ;  /* 0x0000007f00007812 */ /* 0x002fce00078ec0ff */
[----:B------:R-:W1:Y:S01]  /*0090*/  LDC.64 R4, c[0x0][0x238] ;  /* 0x00008e00ff047b82 */ /* 0x000e620000000a00 */
[----:B---3--:R-:W-:Y:S02]  /*00a0*/  SHF.R.S32.HI R2, RZ, 0x18, R3 ;  /* 0x00000018ff027819 */ /* 0x008fe40000011403 */
[----:B------:R-:W-:Y:S02]  /*00b0*/  LEA R0, R3, R0, 0x7 ;  /* 0x0000000003007211 */ /* 0x000fe400078e38ff */
[----:B------:R-:W-:-:S04]  /*00c0*/  SGXT R3, R2, 0x1 ;  /* 0x000000010203781a */ /* 0x000fc80000000200 */
[----:B------:R-:W-:-:S04]  /*00d0*/  LEA.HI R3, R3, R0, RZ, 0x7 ;  /* 0x0000000003037211 */ /* 0x000fc800078f38ff */
[----:B------:R-:W-:-:S04]  /*00e0*/  LOP3.LUT R3, R3, 0xffffff80, RZ, 0xc0, !PT ;  /* 0xffffff8003037812 */ /* 0x000fc800078ec0ff */
[----:B------:R-:W-:Y:S02]  /*00f0*/  IADD3 R15, R0, -R3, RZ ;  /* 0x80000003000f7210 */ /* 0x000fe40007ffe0ff */
[----:B------:R-:W3:Y:S03]  /*0100*/  LDC.64 R2, c[0x0][0x210] ;  /* 0x00008400ff027b82 */ /* 0x000ee60000000a00 */
[----:B--2---:R-:W-:-:S05]  /*0110*/  IMAD.WIDE R10, R15, 0x4, R10 ;  /* 0x000000040f0a7825 */ /* 0x004fca00078e020a */
[----:B------:R2:W2:Y:S01]  /*0120*/  LDG.E.EL R16, desc[UR4][R10.64] ;  /* 0x000000040a107981 */ /* 0x0004a2000c2e1900 */
[----:B----4-:R-:W-:-:S04]  /*0130*/  IMAD.WIDE R6, R15, 0x4, R6 ;  /* 0x000000040f067825 */ /* 0x010fc800078e0206 */
[C---:B-----5:R-:W-:Y:S02]  /*0140*/  IMAD.WIDE R8, R15.reuse, 0x4, R8 ;  /* 0x000000040f087825 */ /* 0x060fe400078e0208 */
[----:B------:R4:W5:Y:S02]  /*0150*/  LDG.E.EL R7, desc[UR4][R6.64] ;  /* 0x0000000406077981 */ /* 0x000964000c2e1900 */
[----:B---3--:R-:W-:Y:S02]  /*0160*/  IMAD.WIDE R2, R0, 0x4, R2 ;  /* 0x0000000400027825 */ /* 0x008fe400078e0202 */
[----:B------:R-:W3:Y:S04]  /*0170*/  LDG.E.EL R8, desc[UR4][R8.64] ;  /* 0x0000000408087981 */ /* 0x000ee8000c2e1900 */
[----:B------:R-:W5:Y:S01]  /*0180*/  LDG.E R14, desc[UR4][R2.64] ;  /* 0x00000004020e7981 */ /* 0x000f62000c1e1900 */
[----:B0-2---:R-:W-:-:S04]  /*0190*/  IMAD.WIDE R10, R15, 0x4, R12 ;  /* 0x000000040f0a7825 */ /* 0x005fc800078e020c */
[----:B-1----:R-:W-:Y:S02]  /*01a0*/  IMAD.WIDE R12, R15, 0x4, R4 ;  /* 0x000000040f0c7825 */ /* 0x002fe400078e0204 */
[----:B------:R-:W2:Y:S01]  /*01b0*/  LDG.E.EL R10, desc[UR4][R10.64] ;  /* 0x000000040a0a7981 */ /* 0x000ea2000c2e1900 */
[----:B----4-:R-:W-:Y:S01]  /*01c0*/  HFMA2.MMA R6, -RZ, RZ, 1.625, 0 ;  /* 0x3e800000ff067435 */ /* 0x010fe200000001ff */
[----:B------:R-:W0:Y:S02]  /*01d0*/  LDC.64 R4, c[0x0][0x240] ;  /* 0x00009000ff047b82 */ /* 0x000e240000000a00 */
[----:B------:R-:W2:Y:S01]  /*01e0*/  LDG.E.EL R13, desc[UR4][R12.64] ;  /* 0x000000040c0d7981 */ /* 0x000ea2000c2e1900 */
[----:B0-----:R-:W-:-:S04]  /*01f0*/  IMAD.WIDE R4, R0, 0x4, R4 ;  /* 0x0000000400047825 */ /* 0x001fc800078e0204 */
[----:B------:R-:W-:-:S04]  /*0200*/  FADD R16, R16, 9.9999997473787516356e-06 ;  /* 0x3727c5ac10107421 */ /* 0x000fc80000000000 */
[----:B------:R-:W0:Y:S02]  /*0210*/  MUFU.SQRT R15, R16 ;  /* 0x00000010000f7308 */ /* 0x000e240000002000 */
[C---:B0-----:R-:W-:Y:S02]  /*0220*/  FSETP.GT.AND P0, PT, R15.reuse, 8.50705917302346158658e+37, PT ;  /* 0x7e8000000f00780b */ /* 0x041fe40003f04000 */
[----:B------:R-:W-:-:S11]  /*0230*/  FSETP.GEU.AND P1, PT, R15, 1.175494350822287508e-38, PT ;  /* 0x008000000f00780b */ /* 0x000fd60003f2e000 */
[----:B------:R-:W-:-:S04]  /*0240*/  @P0 FMUL R15, R15, 0.25 ;  /* 0x3e8000000f0f0820 */ /* 0x000fc80000400000 */
[----:B------:R-:W-:-:S06]  /*0250*/  @!P1 FMUL R15, R15, 16777216 ;  /* 0x4b8000000f0f9820 */ /* 0x000fcc0000400000 */
[----:B------:R-:W0:Y:S01]  /*0260*/  MUFU.RCP R15, R15 ;  /* 0x0000000f000f7308 */ /* 0x000e220000001000 */
[----:B------:R-:W-:Y:S01]  /*0270*/  FSEL R6, R6, 1, P0 ;  /* 0x3f80000006067808 */ /* 0x000fe20000000000 */
[----:B-----5:R-:W-:-:S04]  /*0280*/  FADD R7, R14, R7 ;  /* 0x000000070e077221 */ /* 0x020fc80000000000 */
[----:B------:R-:W-:Y:S01]  /*0290*/  @!P1 FMUL R6, R6, 16777216 ;  /* 0x4b80000006069820 */ /* 0x000fe20000400000 */
[----:B---3--:R-:W-:-:S03]  /*02a0*/  FADD R8, -R8, R7 ;  /* 0x0000000708087221 */ /* 0x008fc60000000100 */
[----:B0-----:R-:W-:-:S04]  /*02b0*/  FMUL R9, R15, R6 ;  /* 0x000000060f097220 */ /* 0x001fc80000400000 */
[----:B------:R-:W-:-:S04]  /*02c0*/  FMUL R8, R8, R9 ;  /* 0x0000000908087220 */ /* 0x000fc80000400000 */
[----:B--2---:R-:W-:-:S05]  /*02d0*/  FFMA R8, R10, R8, R13 ;  /* 0x000000080a087223 */ /* 0x004fca000000000d */
[----:B------:R-:W-:-:S04]  /*02e0*/  FSETP.GEU.AND P0, PT, R8, RZ, PT ;  /* 0x000000ff0800720b */ /* 0x000fc80003f0e000 */
[----:B------:R-:W-:Y:S01]  /*02f0*/  FSEL R9, R8, RZ, P0 ;  /* 0x000000ff08097208 */ /* 0x000fe20000000000 */
[----:B------:R-:W-:Y:S04]  /*0300*/  STG.E desc[UR4][R2.64], R7 ;  /* 0x0000000702007986 */ /* 0x000fe8000c101904 */
[----:B------:R-:W-:Y:S01]  /*0310*/  STG.E desc[UR4][R4.64], R9 ;  /* 0x0000000904007986 */ /* 0x000fe2000c101904 */
[----:B------:R-:W-:Y:S05]  /*0320*/  EXIT ;  /* 0x000000000000794d */ /* 0x000fea0003800000 */
.L_x_0:
[----:B------:R-:W-:-:S00]  /*0330*/  BRA `(.L_x_0) ;  /* 0xfffffffc00fc7947 */ /* 0x000fc0000383ffff */
[----:B------:R-:W-:-:S00]  /*0340*/  NOP ;  /* 0x0000000000007918 */ /* 0x000fc00000000000 */
        /* <DEDUP_REMOVED lines=11> */
.L_x_1:


//--------------------- .nv.global.init           --------------------------
	.section	.nv.global.init,"aw",@progbits
.nv.global.init:
	.type		_$_str,@object
	.size		_$_str,(_$_str_$_2 - _$_str)
_$_str:
        /*0000*/ 	.byte	0x5f, 0x5f, 0x43, 0x55, 0x44, 0x41, 0x5f, 0x46, 0x54, 0x5a, 0x00
	.type		_$_str_$_2,@object
	.size		_$_str_$_2,(.L_1 - _$_str_$_2)
_$_str_$_2:
        /*000b*/ 	.byte	0x5f, 0x5f, 0x43, 0x55, 0x44, 0x41, 0x5f, 0x50, 0x52, 0x45, 0x43, 0x5f, 0x53, 0x51, 0x52, 0x54
        /*001b*/ 	.byte	0x00
.L_1:


//--------------------- .nv.constant0.triton_poi_fused__native_batch_norm_legit_no_training_convolution_relu_17 --------------------------
	.section	.nv.constant0.triton_poi_fused__native_batch_norm_legit_no_training_convolution_relu_17,"a",@progbits
	.sectionflags	@""
	.align	4
.nv.constant0.triton_poi_fused__native_batch_norm_legit_no_training_convolution_relu_17:
	.zero		588
